	.headerflags	@"EF_CUDA_TEXMODE_UNIFIED EF_CUDA_64BIT_ADDRESS EF_CUDA_ACCELERATORS EF_CUDA_SM90 EF_CUDA_VIRTUAL_SM(EF_CUDA_SM90)"
	.elftype	@"ET_EXEC"


//--------------------- .nv.info                  --------------------------
	.section	.nv.info,"",@"SHT_CUDA_INFO"
	.align	4


	//----- nvinfo : EIATTR_REGCOUNT
	.align		4
        /*0000*/ 	.byte	0x04, 0x2f
        /*0002*/ 	.short	(.L_3 - .L_2)
	.align		4
.L_2:
        /*0004*/ 	.word	index@(triton_poi_fused__native_batch_norm_legit_no_training_cat_relu_33)
        /*0008*/ 	.word	0x00000017


	//----- nvinfo : EIATTR_MIN_STACK_SIZE
	.align		4
.L_3:
        /*000c*/ 	.byte	0x04, 0x12
        /*000e*/ 	.short	(.L_5 - .L_4)
	.align		4
.L_4:
        /*0010*/ 	.word	index@(triton_poi_fused__native_batch_norm_legit_no_training_cat_relu_33)
        /*0014*/ 	.word	0x00000000


	//----- nvinfo : EIATTR_FRAME_SIZE
	.align		4
.L_5:
        /*0018*/ 	.byte	0x04, 0x11
        /*001a*/ 	.short	(.L_7 - .L_6)
	.align		4
.L_6:
        /*001c*/ 	.word	index@(triton_poi_fused__native_batch_norm_legit_no_training_cat_relu_33)
        /*0020*/ 	.word	0x00000000


	//----- nvinfo : EIATTR_MIN_STACK_SIZE
	.align		4
.L_7:
        /*0024*/ 	.byte	0x04, 0x12
        /*0026*/ 	.short	(.L_9 - .L_8)
	.align		4
.L_8:
        /*0028*/ 	.word	index@(triton_poi_fused__native_batch_norm_legit_no_training_cat_relu_33)
        /*002c*/ 	.word	0x00000000
.L_9:


//--------------------- .nv.info.triton_poi_fused__native_batch_norm_legit_no_training_cat_relu_33 --------------------------
	.section	.nv.info.triton_poi_fused__native_batch_norm_legit_no_training_cat_relu_33,"",@"SHT_CUDA_INFO"
	.sectionflags	@""
	.align	4


	//----- nvinfo : EIATTR_CUDA_API_VERSION
	.align		4
        /*0000*/ 	.byte	0x04, 0x37
        /*0002*/ 	.short	(.L_11 - .L_10)
.L_10:
        /*0004*/ 	.word	0x0000007c


	//----- nvinfo : EIATTR_KPARAM_INFO
	.align		4
.L_11:
        /*0008*/ 	.byte	0x04, 0x17
        /*000a*/ 	.short	(.L_13 - .L_12)
.L_12:
        /*000c*/ 	.word	0x00000000
        /*0010*/ 	.short	0x0008
        /*0012*/ 	.short	0x0040
        /*0014*/ 	.byte	0x00, 0xf0, 0x11, 0x00


	//----- nvinfo : EIATTR_KPARAM_INFO
	.align		4
.L_13:
        /*0018*/ 	.byte	0x04, 0x17
        /*001a*/ 	.short	(.L_15 - .L_14)
.L_14:
        /*001c*/ 	.word	0x00000000
        /*0020*/ 	.short	0x0007
        /*0022*/ 	.short	0x0038
        /*0024*/ 	.byte	0x00, 0xf4, 0x21, 0x00


	//----- nvinfo : EIATTR_KPARAM_INFO
	.align		4
.L_15:
        /*0028*/ 	.byte	0x04, 0x17
        /*002a*/ 	.short	(.L_17 - .L_16)
.L_16:
        /*002c*/ 	.word	0x00000000
        /*0030*/ 	.short	0x0006
        /*0032*/ 	.short	0x0030
        /*0034*/ 	.byte	0x00, 0xf4, 0x21, 0x00


	//----- nvinfo : EIATTR_KPARAM_INFO
	.align		4
.L_17:
        /*0038*/ 	.byte	0x04, 0x17
        /*003a*/ 	.short	(.L_19 - .L_18)
.L_18:
        /*003c*/ 	.word	0x00000000
        /*0040*/ 	.short	0x0005
        /*0042*/ 	.short	0x0028
        /*0044*/ 	.byte	0x00, 0xf4, 0x21, 0x00


	//----- nvinfo : EIATTR_KPARAM_INFO
	.align		4
.L_19:
        /*0048*/ 	.byte	0x04, 0x17
        /*004a*/ 	.short	(.L_21 - .L_20)
.L_20:
        /*004c*/ 	.word	0x00000000
        /*0050*/ 	.short	0x0004
        /*0052*/ 	.short	0x0020
        /*0054*/ 	.byte	0x00, 0xf4, 0x21, 0x00


	//----- nvinfo : EIATTR_KPARAM_INFO
	.align		4
.L_21:
        /*0058*/ 	.byte	0x04, 0x17
        /*005a*/ 	.short	(.L_23 - .L_22)
.L_22:
        /*005c*/ 	.word	0x00000000
        /*0060*/ 	.short	0x0003
        /*0062*/ 	.short	0x0018
        /*0064*/ 	.byte	0x00, 0xf4, 0x21, 0x00


	//----- nvinfo : EIATTR_KPARAM_INFO
	.align		4
.L_23:
        /*0068*/ 	.byte	0x04, 0x17
        /*006a*/ 	.short	(.L_25 - .L_24)
.L_24:
        /*006c*/ 	.word	0x00000000
        /*0070*/ 	.short	0x0002
        /*0072*/ 	.short	0x0010
        /*0074*/ 	.byte	0x00, 0xf4, 0x21, 0x00


	//----- nvinfo : EIATTR_KPARAM_INFO
	.align		4
.L_25:
        /*0078*/ 	.byte	0x04, 0x17
        /*007a*/ 	.short	(.L_27 - .L_26)
.L_26:
        /*007c*/ 	.word	0x00000000
        /*0080*/ 	.short	0x0001
        /*0082*/ 	.short	0x0008
        /*0084*/ 	.byte	0x00, 0xf4, 0x21, 0x00


	//----- nvinfo : EIATTR_KPARAM_INFO
	.align		4
.L_27:
        /*0088*/ 	.byte	0x04, 0x17
        /*008a*/ 	.short	(.L_29 - .L_28)
.L_28:
        /*008c*/ 	.word	0x00000000
        /*0090*/ 	.short	0x0000
        /*0092*/ 	.short	0x0000
        /*0094*/ 	.byte	0x00, 0xf4, 0x21, 0x00


	//----- nvinfo : EIATTR_SPARSE_MMA_MASK
	.align		4
.L_29:
        /*0098*/ 	.byte	0x03, 0x50
        /*009a*/ 	.short	0x0000


	//----- nvinfo : EIATTR_MAXREG_COUNT
	.align		4
        /*009c*/ 	.byte	0x03, 0x1b
        /*009e*/ 	.short	0x00ff


	//----- nvinfo : EIATTR_EXIT_INSTR_OFFSETS
	.align		4
        /*00a0*/ 	.byte	0x04, 0x1c
        /*00a2*/ 	.short	(.L_31 - .L_30)


	//   ....[0]....
.L_30:
        /*00a4*/ 	.word	0x00000520


	//----- nvinfo : EIATTR_REQNTID
	.align		4
.L_31:
        /*00a8*/ 	.byte	0x04, 0x10
        /*00aa*/ 	.short	(.L_33 - .L_32)
.L_32:
        /*00ac*/ 	.word	0x00000080
        /*00b0*/ 	.word	0x00000001
        /*00b4*/ 	.word	0x00000001


	//----- nvinfo : EIATTR_CBANK_PARAM_SIZE
	.align		4
.L_33:
        /*00b8*/ 	.byte	0x03, 0x19
        /*00ba*/ 	.short	0x0044


	//----- nvinfo : EIATTR_PARAM_CBANK
	.align		4
        /*00bc*/ 	.byte	0x04, 0x0a
        /*00be*/ 	.short	(.L_35 - .L_34)
	.align		4
.L_34:
        /*00c0*/ 	.word	index@(.nv.constant0.triton_poi_fused__native_batch_norm_legit_no_training_cat_relu_33)
        /*00c4*/ 	.short	0x0210
        /*00c6*/ 	.short	0x0044


	//----- nvinfo : EIATTR_SW_WAR
	.align		4
.L_35:
        /*00c8*/ 	.byte	0x04, 0x36
        /*00ca*/ 	.short	(.L_37 - .L_36)
.L_36:
        /*00cc*/ 	.word	0x00000008
.L_37:


//--------------------- .nv.callgraph             --------------------------
	.section	.nv.callgraph,"",@"SHT_CUDA_CALLGRAPH"
	.align	4
	.sectionentsize	8
	.align		4
        /*0000*/ 	.word	0x00000000
	.align		4
        /*0004*/ 	.word	0xffffffff
	.align		4
        /*0008*/ 	.word	0x00000000
	.align		4
        /*000c*/ 	.word	0xfffffffe
	.align		4
        /*0010*/ 	.word	0x00000000
	.align		4
        /*0014*/ 	.word	0xfffffffd
	.align		4
        /*0018*/ 	.word	0x00000000
	.align		4
        /*001c*/ 	.word	0xfffffffc


//--------------------- .nv.constant4             --------------------------
	.section	.nv.constant4,"a",@progbits
	.align	8
	.align		8
.nv.constant4:
        /*0000*/ 	.dword	_$_str
	.align		8
        /*0008*/ 	.dword	_$_str_$_2


//--------------------- .text.triton_poi_fused__native_batch_norm_legit_no_training_cat_relu_33 --------------------------
	.section	.text.triton_poi_fused__native_batch_norm_legit_no_training_cat_relu_33,"ax",@progbits
	.align	128
        .global         triton_poi_fused__native_batch_norm_legit_no_training_cat_relu_33
        .type           triton_poi_fused__native_batch_norm_legit_no_training_cat_relu_33,@function
        .size           triton_poi_fused__native_batch_norm_legit_no_training_cat_relu_33,(.L_x_1 - triton_poi_fused__native_batch_norm_legit_no_training_cat_relu_33)
        .other          triton_poi_fused__native_batch_norm_legit_no_training_cat_relu_33,@"STO_CUDA_ENTRY STV_DEFAULT"
triton_poi_fused__native_batch_norm_legit_no_training_cat_relu_33:
.text.triton_poi_fused__native_batch_norm_legit_no_training_cat_relu_33:
[----:B------:R-:W-:Y:S01]  /*0000*/  LDC R1, c[0x0][0x28] ;  /* 0x00000a00ff017b82 */ /* 0x000fe20000000800 */
[----:B------:R-:W1:Y:S07]  /*0010*/  S2R R0, SR_TID.X ;  /* 0x0000000000007919 */ /* 0x000e6e0000002100 */
[----:B------:R-:W2:Y:S01]  /*0020*/  LDC.64 R4, c[0x0][0x228] ;  /* 0x00008a00ff047b82 */ /* 0x000ea20000000a00 */
[----:B------:R-:W-:Y:S01]  /*0030*/  ULDC.64 UR4, c[0x0][0x208] ;  /* 0x0000820000047ab9 */ /* 0x000fe20000000a00 */
[----:B------:R-:W-:Y:S01]  /*0040*/  ULDC.64 UR6, c[0x0][0x218] ;  /* 0x0000860000067ab9 */ /* 0x000fe20000000a00 */
[----:B------:R-:W3:Y:S01]  /*0050*/  S2R R3, SR_CTAID.X ;  /* 0x0000000000037919 */ /* 0x000ee20000002500 */
[----:B-1----:R-:W-:-:S05]  /*0060*/  IMAD.SHL.U32 R0, R0, 0x2, RZ ;  /* 0x0000000200007824 */ /* 0x002fca00078e00ff */
[----:B------:R-:W-:-:S05]  /*0070*/  LOP3.LUT R0, R0, 0xfe, RZ, 0xc0, !PT ;  /* 0x000000fe00007812 */ /* 0x000fca00078ec0ff */
[----:B---3--:R-:W-:-:S05]  /*0080*/  IMAD R0, R3, 0x100, R0 ;  /* 0x0000010003007824 */ /* 0x008fca00078e0200 */
[----:B------:R-:W-:-:S04]  /*0090*/  SHF.R.S32.HI R9, RZ, 0x1f, R0 ;  /* 0x0000001fff097819 */ /* 0x000fc80000011400 */
[----:B------:R-:W-:-:S04]  /*00a0*/  LEA.HI R8, R9, R0, RZ, 0x4 ;  /* 0x0000000009087211 */ /* 0x000fc800078f20ff */
[--C-:B------:R-:W-:Y:S02]  /*00b0*/  SHF.R.S32.HI R6, RZ, 0x4, R8.reuse ;  /* 0x00000004ff067819 */ /* 0x100fe40000011408 */
[----:B------:R-:W-:-:S04]  /*00c0*/  SHF.R.S32.HI R3, RZ, 0x1f, R8 ;  /* 0x0000001fff037819 */ /* 0x000fc80000011408 */
[----:B------:R-:W-:-:S04]  /*00d0*/  LEA.HI R3, R3, R6, RZ, 0x9 ;  /* 0x0000000603037211 */ /* 0x000fc800078f48ff */
[----:B------:R-:W-:-:S05]  /*00e0*/  LOP3.LUT R3, R3, 0xfffffe00, RZ, 0xc0, !PT ;  /* 0xfffffe0003037812 */ /* 0x000fca00078ec0ff */
[----:B------:R-:W-:Y:S01]  /*00f0*/  IMAD.IADD R6, R6, 0x1, -R3 ;  /* 0x0000000106067824 */ /* 0x000fe200078e0a03 */
[----:B------:R-:W-:Y:S01]  /*0100*/  LEA.HI R10, R9, R0, RZ, 0xd ;  /* 0x00000000090a7211 */ /* 0x000fe200078f68ff */
[----:B------:R-:W1:Y:S02]  /*0110*/  LDC.64 R2, c[0x0][0x210] ;  /* 0x00008400ff027b82 */ /* 0x000e640000000a00 */
[----:B--2---:R-:W-:-:S05]  /*0120*/  IMAD.WIDE R4, R6, 0x4, R4 ;  /* 0x0000000406047825 */ /* 0x004fca00078e0204 */
[----:B------:R2:W3:Y:S01]  /*0130*/  LDG.E.EL R7, desc[UR4][R4.64] ;  /* 0x0000000404077981 */ /* 0x0004e2000c2e1900 */
[----:B------:R-:W-:Y:S02]  /*0140*/  LOP3.LUT R9, R8, 0xfffffff0, RZ, 0xc0, !PT ;  /* 0xfffffff008097812 */ /* 0x000fe400078ec0ff */
[----:B------:R-:W-:Y:S02]  /*0150*/  SHF.R.S32.HI R8, RZ, 0xd, R10 ;  /* 0x0000000dff087819 */ /* 0x000fe4000001140a */
[----:B------:R-:W-:Y:S01]  /*0160*/  LOP3.LUT R11, R10, 0xffffe000, RZ, 0xc0, !PT ;  /* 0xffffe0000a0b7812 */ /* 0x000fe200078ec0ff */
[----:B------:R-:W-:Y:S02]  /*0170*/  IMAD.IADD R9, R0, 0x1, -R9 ;  /* 0x0000000100097824 */ /* 0x000fe400078e0a09 */
[----:B------:R-:W-:Y:S02]  /*0180*/  IMAD.SHL.U32 R12, R8, 0x200, RZ ;  /* 0x00000200080c7824 */ /* 0x000fe400078e00ff */
[----:B------:R-:W-:Y:S01]  /*0190*/  IMAD.SHL.U32 R10, R6, 0x10, RZ ;  /* 0x00000010060a7824 */ /* 0x000fe200078e00ff */
[----:B--2---:R-:W-:Y:S01]  /*01a0*/  SHF.R.S32.HI R4, RZ, 0x1f, R9 ;  /* 0x0000001fff047819 */ /* 0x004fe20000011409 */
[----:B------:R-:W-:Y:S01]  /*01b0*/  IMAD.IADD R11, R0, 0x1, -R11 ;  /* 0x00000001000b7824 */ /* 0x000fe200078e0a0b */
[----:B------:R-:W-:-:S02]  /*01c0*/  SHF.R.S32.HI R13, RZ, 0x1f, R12 ;  /* 0x0000001fff0d7819 */ /* 0x000fc4000001140c */
[----:B------:R-:W-:Y:S01]  /*01d0*/  IADD3 R5, P0, P1, R10, R9, R12 ;  /* 0x000000090a057210 */ /* 0x000fe2000791e00c */
[----:B------:R-:W-:Y:S01]  /*01e0*/  IMAD R11, R8, 0x1e00, R11 ;  /* 0x00001e00080b7824 */ /* 0x000fe200078e020b */
[----:B------:R-:W-:Y:S01]  /*01f0*/  SHF.R.S32.HI R10, RZ, 0x1f, R10 ;  /* 0x0000001fff0a7819 */ /* 0x000fe2000001140a */
[----:B------:R-:W2:Y:S01]  /*0200*/  LDC.64 R8, c[0x0][0x220] ;  /* 0x00008800ff087b82 */ /* 0x000ea20000000a00 */
[----:B------:R-:W-:Y:S01]  /*0210*/  LEA R18, P2, R5, UR6, 0x2 ;  /* 0x0000000605127c11 */ /* 0x000fe2000f8410ff */
[----:B-1----:R-:W-:Y:S01]  /*0220*/  IMAD.WIDE R16, R11, 0x4, R2 ;  /* 0x000000040b107825 */ /* 0x002fe200078e0202 */
[----:B------:R-:W-:Y:S02]  /*0230*/  IADD3.X R4, R10, R4, R13, P0, P1 ;  /* 0x000000040a047210 */ /* 0x000fe400007e240d */
[----:B------:R-:W-:Y:S02]  /*0240*/  CS2R R2, SRZ ;  /* 0x0000000000027805 */ /* 0x000fe4000001ff00 */
[----:B------:R-:W-:-:S02]  /*0250*/  ISETP.GE.AND P1, PT, R6, 0x1e0, PT ;  /* 0x000001e00600780c */ /* 0x000fc40003f26270 */
[----:B------:R-:W-:Y:S01]  /*0260*/  ISETP.GT.AND P0, PT, R6, 0x1df, PT ;  /* 0x000001df0600780c */ /* 0x000fe20003f04270 */
[----:B------:R-:W1:Y:S01]  /*0270*/  LDC.64 R12, c[0x0][0x230] ;  /* 0x00008c00ff0c7b82 */ /* 0x000e620000000a00 */
[----:B------:R-:W-:-:S07]  /*0280*/  LEA.HI.X R19, R5, UR7, R4, 0x2, P2 ;  /* 0x0000000705137c11 */ /* 0x000fce00090f1404 */
[----:B------:R-:W4:Y:S01]  /*0290*/  LDC.64 R10, c[0x0][0x238] ;  /* 0x00008e00ff0a7b82 */ /* 0x000f220000000a00 */
[----:B------:R-:W-:Y:S01]  /*02a0*/  CS2R R4, SRZ ;  /* 0x0000000000047805 */ /* 0x000fe2000001ff00 */
[----:B------:R-:W5:Y:S05]  /*02b0*/  @!P1 LDG.E.64 R2, desc[UR4][R16.64] ;  /* 0x0000000410029981 */ /* 0x000f6a000c1e1b00 */
[----:B------:R-:W5:Y:S01]  /*02c0*/  @P0 LDG.E.64 R4, desc[UR4][R18.64+-0x7800] ;  /* 0xff88000412040981 */ /* 0x000f62000c1e1b00 */
[----:B--2---:R-:W-:-:S06]  /*02d0*/  IMAD.WIDE R8, R6, 0x4, R8 ;  /* 0x0000000406087825 */ /* 0x004fcc00078e0208 */
[----:B------:R2:W5:Y:S01]  /*02e0*/  LDG.E.EL R8, desc[UR4][R8.64] ;  /* 0x0000000408087981 */ /* 0x000562000c2e1900 */
[----:B-1----:R-:W-:-:S06]  /*02f0*/  IMAD.WIDE R12, R6, 0x4, R12 ;  /* 0x00000004060c7825 */ /* 0x002fcc00078e020c */
[----:B------:R-:W5:Y:S01]  /*0300*/  LDG.E.EL R12, desc[UR4][R12.64] ;  /* 0x000000040c0c7981 */ /* 0x000f62000c2e1900 */
[----:B----4-:R-:W-:Y:S02]  /*0310*/  IMAD.WIDE R14, R6, 0x4, R10 ;  /* 0x00000004060e7825 */ /* 0x010fe400078e020a */
[----:B------:R-:W1:Y:S04]  /*0320*/  LDC.64 R10, c[0x0][0x240] ;  /* 0x00009000ff0a7b82 */ /* 0x000e680000000a00 */
[----:B------:R-:W4:Y:S01]  /*0330*/  LDG.E.EL R15, desc[UR4][R14.64] ;  /* 0x000000040e0f7981 */ /* 0x000f22000c2e1900 */
[----:B--2---:R-:W-:Y:S02]  /*0340*/  IMAD.MOV.U32 R9, RZ, RZ, 0x3e800000 ;  /* 0x3e800000ff097424 */ /* 0x004fe400078e00ff */
[----:B-1----:R-:W-:-:S04]  /*0350*/  IMAD.WIDE R10, R0, 0x4, R10 ;  /* 0x00000004000a7825 */ /* 0x002fc800078e020a */
[----:B---3--:R-:W-:Y:S02]  /*0360*/  FADD R20, R7, 9.9999997473787516356e-06 ;  /* 0x3727c5ac07147421 */ /* 0x008fe40000000000 */
[----:B------:R-:W1:Y:S02]  /*0370*/  LDC.64 R6, c[0x0][0x248] ;  /* 0x00009200ff067b82 */ /* 0x000e640000000a00 */
[----:B------:R-:W2:Y:S02]  /*0380*/  MUFU.SQRT R16, R20 ;  /* 0x0000001400107308 */ /* 0x000ea40000002000 */
[C---:B--2---:R-:W-:Y:S02]  /*0390*/  FSETP.GT.AND P2, PT, R16.reuse, 8.50705917302346158658e+37, PT ;  /* 0x7e8000001000780b */ /* 0x044fe40003f44000 */
[----:B------:R-:W-:-:S11]  /*03a0*/  FSETP.GEU.AND P3, PT, R16, 1.175494350822287508e-38, PT ;  /* 0x008000001000780b */ /* 0x000fd60003f6e000 */
[----:B------:R-:W-:-:S04]  /*03b0*/  @P2 FMUL R16, R16, 0.25 ;  /* 0x3e80000010102820 */ /* 0x000fc80000400000 */
[----:B------:R-:W-:-:S06]  /*03c0*/  @!P3 FMUL R16, R16, 16777216 ;  /* 0x4b8000001010b820 */ /* 0x000fcc0000400000 */
[----:B------:R-:W2:Y:S01]  /*03d0*/  MUFU.RCP R16, R16 ;  /* 0x0000001000107308 */ /* 0x000ea20000001000 */
[----:B------:R-:W-:Y:S02]  /*03e0*/  FSEL R9, R9, 1, P2 ;  /* 0x3f80000009097808 */ /* 0x000fe40001000000 */
[----:B-----5:R-:W-:Y:S02]  /*03f0*/  SEL R2, R2, RZ, !P1 ;  /* 0x000000ff02027207 */ /* 0x020fe40004800000 */
[----:B------:R-:W-:Y:S02]  /*0400*/  SEL R3, R3, RZ, !P1 ;  /* 0x000000ff03037207 */ /* 0x000fe40004800000 */
[----:B------:R-:W-:Y:S01]  /*0410*/  @P1 SEL R2, R4, RZ, P0 ;  /* 0x000000ff04021207 */ /* 0x000fe20000000000 */
[----:B------:R-:W-:Y:S01]  /*0420*/  @!P3 FMUL R9, R9, 16777216 ;  /* 0x4b8000000909b820 */ /* 0x000fe20000400000 */
[----:B------:R-:W-:-:S03]  /*0430*/  @P1 SEL R3, R5, RZ, P0 ;  /* 0x000000ff05031207 */ /* 0x000fc60000000000 */
[C---:B------:R-:W-:Y:S02]  /*0440*/  FADD R4, -R8.reuse, R2 ;  /* 0x0000000208047221 */ /* 0x040fe40000000100 */
[----:B------:R-:W-:Y:S01]  /*0450*/  FADD R8, -R8, R3 ;  /* 0x0000000308087221 */ /* 0x000fe20000000100 */
[----:B--2---:R-:W-:-:S04]  /*0460*/  FMUL R9, R16, R9 ;  /* 0x0000000910097220 */ /* 0x004fc80000400000 */
[-C--:B------:R-:W-:Y:S01]  /*0470*/  FMUL R4, R4, R9.reuse ;  /* 0x0000000904047220 */ /* 0x080fe20000400000 */
[----:B------:R-:W-:-:S03]  /*0480*/  FMUL R8, R8, R9 ;  /* 0x0000000908087220 */ /* 0x000fc60000400000 */
[C-C-:B----4-:R-:W-:Y:S01]  /*0490*/  FFMA R4, R12.reuse, R4, R15.reuse ;  /* 0x000000040c047223 */ /* 0x150fe2000000000f */
[----:B------:R-:W-:-:S04]  /*04a0*/  FFMA R8, R12, R8, R15 ;  /* 0x000000080c087223 */ /* 0x000fc8000000000f */
[----:B------:R-:W-:Y:S02]  /*04b0*/  FSETP.GEU.AND P0, PT, R4, RZ, PT ;  /* 0x000000ff0400720b */ /* 0x000fe40003f0e000 */
[----:B------:R-:W-:Y:S01]  /*04c0*/  FSETP.GEU.AND P1, PT, R8, RZ, PT ;  /* 0x000000ff0800720b */ /* 0x000fe20003f2e000 */
[----:B-1----:R-:W-:Y:S01]  /*04d0*/  IMAD.WIDE R6, R0, 0x4, R6 ;  /* 0x0000000400067825 */ /* 0x002fe200078e0206 */
[----:B------:R-:W-:Y:S02]  /*04e0*/  FSEL R4, R4, RZ, P0 ;  /* 0x000000ff04047208 */ /* 0x000fe40000000000 */
[----:B------:R-:W-:Y:S01]  /*04f0*/  FSEL R5, R8, RZ, P1 ;  /* 0x000000ff08057208 */ /* 0x000fe20000800000 */
[----:B------:R-:W-:Y:S04]  /*0500*/  STG.E.64 desc[UR4][R10.64], R2 ;  /* 0x000000020a007986 */ /* 0x000fe8000c101b04 */
[----:B------:R-:W-:Y:S01]  /*0510*/  STG.E.64 desc[UR4][R6.64], R4 ;  /* 0x0000000406007986 */ /* 0x000fe2000c101b04 */
[----:B------:R-:W-:Y:S05]  /*0520*/  EXIT ;  /* 0x000000000000794d */ /* 0x000fea0003800000 */
.L_x_0:
[----:B------:R-:W-:-:S00]  /*0530*/  BRA `(.L_x_0) ;  /* 0xfffffffc00fc7947 */ /* 0x000fc0000383ffff */
[----:B------:R-:W-:-:S00]  /*0540*/  NOP ;  /* 0x0000000000007918 */ /* 0x000fc00000000000 */
        /* <DEDUP_REMOVED lines=11> */
.L_x_1:


//--------------------- .nv.global.init           --------------------------
	.section	.nv.global.init,"aw",@progbits
.nv.global.init:
	.type		_$_str,@object
	.size		_$_str,(_$_str_$_2 - _$_str)
_$_str:
        /*0000*/ 	.byte	0x5f, 0x5f, 0x43, 0x55, 0x44, 0x41, 0x5f, 0x46, 0x54, 0x5a, 0x00
	.type		_$_str_$_2,@object
	.size		_$_str_$_2,(.L_1 - _$_str_$_2)
_$_str_$_2:
        /*000b*/ 	.byte	0x5f, 0x5f, 0x43, 0x55, 0x44, 0x41, 0x5f, 0x50, 0x52, 0x45, 0x43, 0x5f, 0x53, 0x51, 0x52, 0x54
        /*001b*/ 	.byte	0x00
.L_1:


//--------------------- .nv.constant0.triton_poi_fused__native_batch_norm_legit_no_training_cat_relu_33 --------------------------
	.section	.nv.constant0.triton_poi_fused__native_batch_norm_legit_no_training_cat_relu_33,"a",@progbits
	.sectionflags	@""
	.align	4
.nv.constant0.triton_poi_fused__native_batch_norm_legit_no_training_cat_relu_33:
	.zero		596
